	.headerflags	@"EF_CUDA_TEXMODE_UNIFIED EF_CUDA_64BIT_ADDRESS EF_CUDA_ACCELERATORS EF_CUDA_SM90 EF_CUDA_VIRTUAL_SM(EF_CUDA_SM90)"
	.elftype	@"ET_EXEC"


//--------------------- .nv.info                  --------------------------
	.section	.nv.info,"",@"SHT_CUDA_INFO"
	.align	4


	//----- nvinfo : EIATTR_REGCOUNT
	.align		4
        /*0000*/ 	.byte	0x04, 0x2f
        /*0002*/ 	.short	(.L_1 - .L_0)
	.align		4
.L_0:
        /*0004*/ 	.word	index@(triton_poi_fused_leaky_relu_leaky_relu_backward_7)
        /*0008*/ 	.word	0x0000000a


	//----- nvinfo : EIATTR_MIN_STACK_SIZE
	.align		4
.L_1:
        /*000c*/ 	.byte	0x04, 0x12
        /*000e*/ 	.short	(.L_3 - .L_2)
	.align		4
.L_2:
        /*0010*/ 	.word	index@(triton_poi_fused_leaky_relu_leaky_relu_backward_7)
        /*0014*/ 	.word	0x00000000


	//----- nvinfo : EIATTR_FRAME_SIZE
	.align		4
.L_3:
        /*0018*/ 	.byte	0x04, 0x11
        /*001a*/ 	.short	(.L_5 - .L_4)
	.align		4
.L_4:
        /*001c*/ 	.word	index@(triton_poi_fused_leaky_relu_leaky_relu_backward_7)
        /*0020*/ 	.word	0x00000000


	//----- nvinfo : EIATTR_MIN_STACK_SIZE
	.align		4
.L_5:
        /*0024*/ 	.byte	0x04, 0x12
        /*0026*/ 	.short	(.L_7 - .L_6)
	.align		4
.L_6:
        /*0028*/ 	.word	index@(triton_poi_fused_leaky_relu_leaky_relu_backward_7)
        /*002c*/ 	.word	0x00000000
.L_7:


//--------------------- .nv.info.triton_poi_fused_leaky_relu_leaky_relu_backward_7 --------------------------
	.section	.nv.info.triton_poi_fused_leaky_relu_leaky_relu_backward_7,"",@"SHT_CUDA_INFO"
	.sectionflags	@""
	.align	4


	//----- nvinfo : EIATTR_CUDA_API_VERSION
	.align		4
        /*0000*/ 	.byte	0x04, 0x37
        /*0002*/ 	.short	(.L_9 - .L_8)
.L_8:
        /*0004*/ 	.word	0x0000007c


	//----- nvinfo : EIATTR_KPARAM_INFO
	.align		4
.L_9:
        /*0008*/ 	.byte	0x04, 0x17
        /*000a*/ 	.short	(.L_11 - .L_10)
.L_10:
        /*000c*/ 	.word	0x00000000
        /*0010*/ 	.short	0x0002
        /*0012*/ 	.short	0x0010
        /*0014*/ 	.byte	0x00, 0xf0, 0x11, 0x00


	//----- nvinfo : EIATTR_KPARAM_INFO
	.align		4
.L_11:
        /*0018*/ 	.byte	0x04, 0x17
        /*001a*/ 	.short	(.L_13 - .L_12)
.L_12:
        /*001c*/ 	.word	0x00000000
        /*0020*/ 	.short	0x0001
        /*0022*/ 	.short	0x0008
        /*0024*/ 	.byte	0x00, 0xf4, 0x21, 0x00


	//----- nvinfo : EIATTR_KPARAM_INFO
	.align		4
.L_13:
        /*0028*/ 	.byte	0x04, 0x17
        /*002a*/ 	.short	(.L_15 - .L_14)
.L_14:
        /*002c*/ 	.word	0x00000000
        /*0030*/ 	.short	0x0000
        /*0032*/ 	.short	0x0000
        /*0034*/ 	.byte	0x00, 0xf4, 0x21, 0x00


	//----- nvinfo : EIATTR_SPARSE_MMA_MASK
	.align		4
.L_15:
        /*0038*/ 	.byte	0x03, 0x50
        /*003a*/ 	.short	0x0000


	//----- nvinfo : EIATTR_MAXREG_COUNT
	.align		4
        /*003c*/ 	.byte	0x03, 0x1b
        /*003e*/ 	.short	0x00ff


	//----- nvinfo : EIATTR_EXIT_INSTR_OFFSETS
	.align		4
        /*0040*/ 	.byte	0x04, 0x1c
        /*0042*/ 	.short	(.L_17 - .L_16)


	//   ....[0]....
.L_16:
        /*0044*/ 	.word	0x00000170


	//----- nvinfo : EIATTR_REQNTID
	.align		4
.L_17:
        /*0048*/ 	.byte	0x04, 0x10
        /*004a*/ 	.short	(.L_19 - .L_18)
.L_18:
        /*004c*/ 	.word	0x00000080
        /*0050*/ 	.word	0x00000001
        /*0054*/ 	.word	0x00000001


	//----- nvinfo : EIATTR_CBANK_PARAM_SIZE
	.align		4
.L_19:
        /*0058*/ 	.byte	0x03, 0x19
        /*005a*/ 	.short	0x0014


	//----- nvinfo : EIATTR_PARAM_CBANK
	.align		4
        /*005c*/ 	.byte	0x04, 0x0a
        /*005e*/ 	.short	(.L_21 - .L_20)
	.align		4
.L_20:
        /*0060*/ 	.word	index@(.nv.constant0.triton_poi_fused_leaky_relu_leaky_relu_backward_7)
        /*0064*/ 	.short	0x0210
        /*0066*/ 	.short	0x0014


	//----- nvinfo : EIATTR_SW_WAR
	.align		4
.L_21:
        /*0068*/ 	.byte	0x04, 0x36
        /*006a*/ 	.short	(.L_23 - .L_22)
.L_22:
        /*006c*/ 	.word	0x00000008
.L_23:


//--------------------- .nv.callgraph             --------------------------
	.section	.nv.callgraph,"",@"SHT_CUDA_CALLGRAPH"
	.align	4
	.sectionentsize	8
	.align		4
        /*0000*/ 	.word	0x00000000
	.align		4
        /*0004*/ 	.word	0xffffffff
	.align		4
        /*0008*/ 	.word	0x00000000
	.align		4
        /*000c*/ 	.word	0xfffffffe
	.align		4
        /*0010*/ 	.word	0x00000000
	.align		4
        /*0014*/ 	.word	0xfffffffd
	.align		4
        /*0018*/ 	.word	0x00000000
	.align		4
        /*001c*/ 	.word	0xfffffffc


//--------------------- .text.triton_poi_fused_leaky_relu_leaky_relu_backward_7 --------------------------
	.section	.text.triton_poi_fused_leaky_relu_leaky_relu_backward_7,"ax",@progbits
	.align	128
        .global         triton_poi_fused_leaky_relu_leaky_relu_backward_7
        .type           triton_poi_fused_leaky_relu_leaky_relu_backward_7,@function
        .size           triton_poi_fused_leaky_relu_leaky_relu_backward_7,(.L_x_1 - triton_poi_fused_leaky_relu_leaky_relu_backward_7)
        .other          triton_poi_fused_leaky_relu_leaky_relu_backward_7,@"STO_CUDA_ENTRY STV_DEFAULT"
triton_poi_fused_leaky_relu_leaky_relu_backward_7:
.text.triton_poi_fused_leaky_relu_leaky_relu_backward_7:
[----:B------:R-:W-:Y:S01]  /*0000*/  LDC R1, c[0x0][0x28] ;  /* 0x00000a00ff017b82 */ /* 0x000fe20000000800 */
[----:B------:R-:W1:Y:S07]  /*0010*/  S2R R0, SR_TID.X ;  /* 0x0000000000007919 */ /* 0x000e6e0000002100 */
[----:B------:R-:W2:Y:S01]  /*0020*/  LDC.64 R2, c[0x0][0x210] ;  /* 0x00008400ff027b82 */ /* 0x000ea20000000a00 */
[----:B------:R-:W-:Y:S01]  /*0030*/  ULDC.64 UR4, c[0x0][0x208] ;  /* 0x0000820000047ab9 */ /* 0x000fe20000000a00 */
[----:B------:R-:W-:Y:S01]  /*0040*/  ULDC.64 UR6, c[0x0][0x218] ;  /* 0x0000860000067ab9 */ /* 0x000fe20000000a00 */
[----:B------:R-:W3:Y:S01]  /*0050*/  S2R R5, SR_CTAID.X ;  /* 0x0000000000057919 */ /* 0x000ee20000002500 */
[----:B-1----:R-:W-:-:S05]  /*0060*/  IMAD.SHL.U32 R0, R0, 0x2, RZ ;  /* 0x0000000200007824 */ /* 0x002fca00078e00ff */
[----:B------:R-:W-:-:S05]  /*0070*/  LOP3.LUT R0, R0, 0xfe, RZ, 0xc0, !PT ;  /* 0x000000fe00007812 */ /* 0x000fca00078ec0ff */
[----:B---3--:R-:W-:-:S04]  /*0080*/  IMAD R5, R5, 0x100, R0 ;  /* 0x0000010005057824 */ /* 0x008fc800078e0200 */
[----:B--2---:R-:W-:-:S05]  /*0090*/  IMAD.WIDE R2, R5, 0x4, R2 ;  /* 0x0000000405027825 */ /* 0x004fca00078e0202 */
[----:B------:R-:W2:Y:S01]  /*00a0*/  LDG.E.64 R6, desc[UR4][R2.64] ;  /* 0x0000000402067981 */ /* 0x000ea2000c1e1b00 */
[----:B------:R-:W-:-:S04]  /*00b0*/  IADD3 R4, P2, R5, UR6, RZ ;  /* 0x0000000605047c10 */ /* 0x000fc8000ff5e0ff */
[----:B------:R-:W-:Y:S02]  /*00c0*/  LEA.HI.X.SX32 R5, R5, UR7, 0x1, P2 ;  /* 0x0000000705057c11 */ /* 0x000fe400090f0eff */
[----:B--2---:R-:W-:Y:S02]  /*00d0*/  FSETP.GT.AND P1, PT, R6, RZ, PT ;  /* 0x000000ff0600720b */ /* 0x004fe40003f24000 */
[----:B------:R-:W-:-:S11]  /*00e0*/  FSETP.GT.AND P0, PT, R7, RZ, PT ;  /* 0x000000ff0700720b */ /* 0x000fd60003f04000 */
[----:B------:R-:W-:Y:S02]  /*00f0*/  @!P1 FMUL R6, R6, 0.10000000149011611938 ;  /* 0x3dcccccd06069820 */ /* 0x000fe40000400000 */
[----:B------:R-:W-:-:S03]  /*0100*/  @!P0 FMUL R7, R7, 0.10000000149011611938 ;  /* 0x3dcccccd07078820 */ /* 0x000fc60000400000 */
[----:B------:R-:W-:Y:S02]  /*0110*/  FSETP.GT.AND P1, PT, R6, RZ, PT ;  /* 0x000000ff0600720b */ /* 0x000fe40003f24000 */
[----:B------:R-:W-:Y:S02]  /*0120*/  FSETP.GT.AND P0, PT, R7, RZ, PT ;  /* 0x000000ff0700720b */ /* 0x000fe40003f04000 */
[----:B------:R-:W-:Y:S02]  /*0130*/  SEL R0, RZ, 0x1, !P1 ;  /* 0x00000001ff007807 */ /* 0x000fe40004800000 */
[----:B------:R-:W-:-:S05]  /*0140*/  SEL R7, RZ, 0x100, !P0 ;  /* 0x00000100ff077807 */ /* 0x000fca0004000000 */
[----:B------:R-:W-:-:S05]  /*0150*/  IMAD.IADD R7, R0, 0x1, R7 ;  /* 0x0000000100077824 */ /* 0x000fca00078e0207 */
[----:B------:R-:W-:Y:S01]  /*0160*/  STG.E.U16 desc[UR4][R4.64], R7 ;  /* 0x0000000704007986 */ /* 0x000fe2000c101504 */
[----:B------:R-:W-:Y:S05]  /*0170*/  EXIT ;  /* 0x000000000000794d */ /* 0x000fea0003800000 */
.L_x_0:
[----:B------:R-:W-:-:S00]  /*0180*/  BRA `(.L_x_0) ;  /* 0xfffffffc00fc7947 */ /* 0x000fc0000383ffff */
[----:B------:R-:W-:-:S00]  /*0190*/  NOP ;  /* 0x0000000000007918 */ /* 0x000fc00000000000 */
        /* <DEDUP_REMOVED lines=14> */
.L_x_1:


//--------------------- .nv.constant0.triton_poi_fused_leaky_relu_leaky_relu_backward_7 --------------------------
	.section	.nv.constant0.triton_poi_fused_leaky_relu_leaky_relu_backward_7,"a",@progbits
	.sectionflags	@""
	.align	4
.nv.constant0.triton_poi_fused_leaky_relu_leaky_relu_backward_7:
	.zero		548
